	.headerflags	@"EF_CUDA_TEXMODE_UNIFIED EF_CUDA_64BIT_ADDRESS EF_CUDA_ACCELERATORS EF_CUDA_SM90 EF_CUDA_VIRTUAL_SM(EF_CUDA_SM90)"
	.elftype	@"ET_EXEC"


//--------------------- .nv.info                  --------------------------
	.section	.nv.info,"",@"SHT_CUDA_INFO"
	.align	4


	//----- nvinfo : EIATTR_REGCOUNT
	.align		4
        /*0000*/ 	.byte	0x04, 0x2f
        /*0002*/ 	.short	(.L_2 - .L_1)
	.align		4
.L_1:
        /*0004*/ 	.word	index@(triton_poi_fused_native_group_norm_relu_9)
        /*0008*/ 	.word	0x00000018


	//----- nvinfo : EIATTR_MIN_STACK_SIZE
	.align		4
.L_2:
        /*000c*/ 	.byte	0x04, 0x12
        /*000e*/ 	.short	(.L_4 - .L_3)
	.align		4
.L_3:
        /*0010*/ 	.word	index@(triton_poi_fused_native_group_norm_relu_9)
        /*0014*/ 	.word	0x00000000


	//----- nvinfo : EIATTR_FRAME_SIZE
	.align		4
.L_4:
        /*0018*/ 	.byte	0x04, 0x11
        /*001a*/ 	.short	(.L_6 - .L_5)
	.align		4
.L_5:
        /*001c*/ 	.word	index@(triton_poi_fused_native_group_norm_relu_9)
        /*0020*/ 	.word	0x00000000


	//----- nvinfo : EIATTR_MIN_STACK_SIZE
	.align		4
.L_6:
        /*0024*/ 	.byte	0x04, 0x12
        /*0026*/ 	.short	(.L_8 - .L_7)
	.align		4
.L_7:
        /*0028*/ 	.word	index@(triton_poi_fused_native_group_norm_relu_9)
        /*002c*/ 	.word	0x00000000
.L_8:


//--------------------- .nv.info.triton_poi_fused_native_group_norm_relu_9 --------------------------
	.section	.nv.info.triton_poi_fused_native_group_norm_relu_9,"",@"SHT_CUDA_INFO"
	.sectionflags	@""
	.align	4


	//----- nvinfo : EIATTR_CUDA_API_VERSION
	.align		4
        /*0000*/ 	.byte	0x04, 0x37
        /*0002*/ 	.short	(.L_10 - .L_9)
.L_9:
        /*0004*/ 	.word	0x0000007c


	//----- nvinfo : EIATTR_KPARAM_INFO
	.align		4
.L_10:
        /*0008*/ 	.byte	0x04, 0x17
        /*000a*/ 	.short	(.L_12 - .L_11)
.L_11:
        /*000c*/ 	.word	0x00000000
        /*0010*/ 	.short	0x0006
        /*0012*/ 	.short	0x0030
        /*0014*/ 	.byte	0x00, 0xf0, 0x11, 0x00


	//----- nvinfo : EIATTR_KPARAM_INFO
	.align		4
.L_12:
        /*0018*/ 	.byte	0x04, 0x17
        /*001a*/ 	.short	(.L_14 - .L_13)
.L_13:
        /*001c*/ 	.word	0x00000000
        /*0020*/ 	.short	0x0005
        /*0022*/ 	.short	0x0028
        /*0024*/ 	.byte	0x00, 0xf4, 0x21, 0x00


	//----- nvinfo : EIATTR_KPARAM_INFO
	.align		4
.L_14:
        /*0028*/ 	.byte	0x04, 0x17
        /*002a*/ 	.short	(.L_16 - .L_15)
.L_15:
        /*002c*/ 	.word	0x00000000
        /*0030*/ 	.short	0x0004
        /*0032*/ 	.short	0x0020
        /*0034*/ 	.byte	0x00, 0xf4, 0x21, 0x00


	//----- nvinfo : EIATTR_KPARAM_INFO
	.align		4
.L_16:
        /*0038*/ 	.byte	0x04, 0x17
        /*003a*/ 	.short	(.L_18 - .L_17)
.L_17:
        /*003c*/ 	.word	0x00000000
        /*0040*/ 	.short	0x0003
        /*0042*/ 	.short	0x0018
        /*0044*/ 	.byte	0x00, 0xf4, 0x21, 0x00


	//----- nvinfo : EIATTR_KPARAM_INFO
	.align		4
.L_18:
        /*0048*/ 	.byte	0x04, 0x17
        /*004a*/ 	.short	(.L_20 - .L_19)
.L_19:
        /*004c*/ 	.word	0x00000000
        /*0050*/ 	.short	0x0002
        /*0052*/ 	.short	0x0010
        /*0054*/ 	.byte	0x00, 0xf4, 0x21, 0x00


	//----- nvinfo : EIATTR_KPARAM_INFO
	.align		4
.L_20:
        /*0058*/ 	.byte	0x04, 0x17
        /*005a*/ 	.short	(.L_22 - .L_21)
.L_21:
        /*005c*/ 	.word	0x00000000
        /*0060*/ 	.short	0x0001
        /*0062*/ 	.short	0x0008
        /*0064*/ 	.byte	0x00, 0xf4, 0x21, 0x00


	//----- nvinfo : EIATTR_KPARAM_INFO
	.align		4
.L_22:
        /*0068*/ 	.byte	0x04, 0x17
        /*006a*/ 	.short	(.L_24 - .L_23)
.L_23:
        /*006c*/ 	.word	0x00000000
        /*0070*/ 	.short	0x0000
        /*0072*/ 	.short	0x0000
        /*0074*/ 	.byte	0x00, 0xf4, 0x21, 0x00


	//----- nvinfo : EIATTR_SPARSE_MMA_MASK
	.align		4
.L_24:
        /*0078*/ 	.byte	0x03, 0x50
        /*007a*/ 	.short	0x0000


	//----- nvinfo : EIATTR_MAXREG_COUNT
	.align		4
        /*007c*/ 	.byte	0x03, 0x1b
        /*007e*/ 	.short	0x00ff


	//----- nvinfo : EIATTR_EXIT_INSTR_OFFSETS
	.align		4
        /*0080*/ 	.byte	0x04, 0x1c
        /*0082*/ 	.short	(.L_26 - .L_25)


	//   ....[0]....
.L_25:
        /*0084*/ 	.word	0x00000460


	//----- nvinfo : EIATTR_REQNTID
	.align		4
.L_26:
        /*0088*/ 	.byte	0x04, 0x10
        /*008a*/ 	.short	(.L_28 - .L_27)
.L_27:
        /*008c*/ 	.word	0x00000100
        /*0090*/ 	.word	0x00000001
        /*0094*/ 	.word	0x00000001


	//----- nvinfo : EIATTR_CBANK_PARAM_SIZE
	.align		4
.L_28:
        /*0098*/ 	.byte	0x03, 0x19
        /*009a*/ 	.short	0x0034


	//----- nvinfo : EIATTR_PARAM_CBANK
	.align		4
        /*009c*/ 	.byte	0x04, 0x0a
        /*009e*/ 	.short	(.L_30 - .L_29)
	.align		4
.L_29:
        /*00a0*/ 	.word	index@(.nv.constant0.triton_poi_fused_native_group_norm_relu_9)
        /*00a4*/ 	.short	0x0210
        /*00a6*/ 	.short	0x0034


	//----- nvinfo : EIATTR_SW_WAR
	.align		4
.L_30:
        /*00a8*/ 	.byte	0x04, 0x36
        /*00aa*/ 	.short	(.L_32 - .L_31)
.L_31:
        /*00ac*/ 	.word	0x00000008
.L_32:


//--------------------- .nv.callgraph             --------------------------
	.section	.nv.callgraph,"",@"SHT_CUDA_CALLGRAPH"
	.align	4
	.sectionentsize	8
	.align		4
        /*0000*/ 	.word	0x00000000
	.align		4
        /*0004*/ 	.word	0xffffffff
	.align		4
        /*0008*/ 	.word	0x00000000
	.align		4
        /*000c*/ 	.word	0xfffffffe
	.align		4
        /*0010*/ 	.word	0x00000000
	.align		4
        /*0014*/ 	.word	0xfffffffd
	.align		4
        /*0018*/ 	.word	0x00000000
	.align		4
        /*001c*/ 	.word	0xfffffffc


//--------------------- .nv.constant4             --------------------------
	.section	.nv.constant4,"a",@progbits
	.align	8
	.align		8
.nv.constant4:
        /*0000*/ 	.dword	_$_str


//--------------------- .text.triton_poi_fused_native_group_norm_relu_9 --------------------------
	.section	.text.triton_poi_fused_native_group_norm_relu_9,"ax",@progbits
	.align	128
        .global         triton_poi_fused_native_group_norm_relu_9
        .type           triton_poi_fused_native_group_norm_relu_9,@function
        .size           triton_poi_fused_native_group_norm_relu_9,(.L_x_1 - triton_poi_fused_native_group_norm_relu_9)
        .other          triton_poi_fused_native_group_norm_relu_9,@"STO_CUDA_ENTRY STV_DEFAULT"
triton_poi_fused_native_group_norm_relu_9:
.text.triton_poi_fused_native_group_norm_relu_9:
[----:B------:R-:W-:Y:S01]  /*0000*/  LDC R1, c[0x0][0x28] ;  /* 0x00000a00ff017b82 */ /* 0x000fe20000000800 */
[----:B------:R-:W1:Y:S07]  /*0010*/  S2R R0, SR_TID.X ;  /* 0x0000000000007919 */ /* 0x000e6e0000002100 */
[----:B------:R-:W2:Y:S01]  /*0020*/  LDC.64 R10, c[0x0][0x220] ;  /* 0x00008800ff0a7b82 */ /* 0x000ea20000000a00 */
[----:B------:R-:W-:Y:S01]  /*0030*/  ULDC.64 UR4, c[0x0][0x208] ;  /* 0x0000820000047ab9 */ /* 0x000fe20000000a00 */
[----:B------:R-:W3:Y:S06]  /*0040*/  S2R R3, SR_CTAID.X ;  /* 0x0000000000037919 */ /* 0x000eec0000002500 */
[----:B------:R-:W4:Y:S08]  /*0050*/  LDC.64 R8, c[0x0][0x218] ;  /* 0x00008600ff087b82 */ /* 0x000f300000000a00 */
[----:B------:R-:W5:Y:S01]  /*0060*/  LDC.64 R12, c[0x0][0x210] ;  /* 0x00008400ff0c7b82 */ /* 0x000f620000000a00 */
[----:B-1----:R-:W-:-:S05]  /*0070*/  IMAD.SHL.U32 R0, R0, 0x2, RZ ;  /* 0x0000000200007824 */ /* 0x002fca00078e00ff */
[----:B------:R-:W-:-:S05]  /*0080*/  LOP3.LUT R0, R0, 0x1fe, RZ, 0xc0, !PT ;  /* 0x000001fe00007812 */ /* 0x000fca00078ec0ff */
[----:B---3--:R-:W-:-:S04]  /*0090*/  IMAD R0, R3, 0x200, R0 ;  /* 0x0000020003007824 */ /* 0x008fc800078e0200 */
[----:B------:R-:W-:Y:S01]  /*00a0*/  IMAD.HI R3, R0, 0x2aaaaaab, RZ ;  /* 0x2aaaaaab00037827 */ /* 0x000fe200078e02ff */
[----:B------:R-:W-:-:S04]  /*00b0*/  IADD3 R2, R0, 0x1, RZ ;  /* 0x0000000100027810 */ /* 0x000fc80007ffe0ff */
[----:B------:R-:W-:Y:S01]  /*00c0*/  SHF.R.U32.HI R4, RZ, 0x1f, R3 ;  /* 0x0000001fff047819 */ /* 0x000fe20000011603 */
[----:B------:R-:W-:-:S03]  /*00d0*/  IMAD.HI R5, R2, 0x2aaaaaab, RZ ;  /* 0x2aaaaaab02057827 */ /* 0x000fc600078e02ff */
[CC--:B------:R-:W-:Y:S02]  /*00e0*/  LEA.HI R7, R3.reuse, R4.reuse, RZ, 0x1b ;  /* 0x0000000403077211 */ /* 0x0c0fe400078fd8ff */
[----:B------:R-:W-:Y:S02]  /*00f0*/  SHF.R.U32.HI R6, RZ, 0x1f, R5 ;  /* 0x0000001fff067819 */ /* 0x000fe40000011605 */
[----:B------:R-:W-:Y:S01]  /*0100*/  LEA.HI.SX32 R3, R3, R4, 0xf ;  /* 0x0000000403037211 */ /* 0x000fe200078f7aff */
[----:B------:R-:W-:Y:S01]  /*0110*/  IMAD R7, R7, -0xc0, R0 ;  /* 0xffffff4007077824 */ /* 0x000fe200078e0200 */
[----:B------:R-:W-:-:S05]  /*0120*/  LEA.HI R5, R5, R6, RZ, 0x1b ;  /* 0x0000000605057211 */ /* 0x000fca00078fd8ff */
[----:B------:R-:W-:Y:S01]  /*0130*/  IMAD R5, R5, -0xc0, R2 ;  /* 0xffffff4005057824 */ /* 0x000fe200078e0202 */
[----:B------:R-:W-:-:S04]  /*0140*/  PRMT R2, R7, 0x9910, RZ ;  /* 0x0000991007027816 */ /* 0x000fc800000000ff */
[----:B------:R-:W-:Y:S02]  /*0150*/  PRMT R6, R5, 0x9910, RZ ;  /* 0x0000991005067816 */ /* 0x000fe400000000ff */
[----:B------:R-:W-:Y:S02]  /*0160*/  SHF.R.S32.HI R2, RZ, 0xf, R2 ;  /* 0x0000000fff027819 */ /* 0x000fe40000011402 */
[----:B------:R-:W-:Y:S02]  /*0170*/  SHF.R.S32.HI R6, RZ, 0xf, R6 ;  /* 0x0000000fff067819 */ /* 0x000fe40000011406 */
[----:B------:R-:W-:Y:S02]  /*0180*/  LOP3.LUT R2, R2, 0xffff, RZ, 0xc0, !PT ;  /* 0x0000ffff02027812 */ /* 0x000fe400078ec0ff */
[----:B------:R-:W-:Y:S02]  /*0190*/  LOP3.LUT R6, R6, 0xffff, RZ, 0xc0, !PT ;  /* 0x0000ffff06067812 */ /* 0x000fe400078ec0ff */
[----:B------:R-:W-:-:S02]  /*01a0*/  LEA.HI R2, R2, R7, RZ, 0x15 ;  /* 0x0000000702027211 */ /* 0x000fc400078fa8ff */
[----:B------:R-:W-:Y:S02]  /*01b0*/  LEA.HI R5, R6, R5, RZ, 0x15 ;  /* 0x0000000506057211 */ /* 0x000fe400078fa8ff */
[----:B------:R-:W-:Y:S02]  /*01c0*/  PRMT R2, R2, 0x9910, RZ ;  /* 0x0000991002027816 */ /* 0x000fe400000000ff */
[----:B------:R-:W-:Y:S02]  /*01d0*/  PRMT R5, R5, 0x9910, RZ ;  /* 0x0000991005057816 */ /* 0x000fe400000000ff */
[----:B------:R-:W-:Y:S02]  /*01e0*/  SHF.R.S32.HI R2, RZ, 0x5, R2 ;  /* 0x00000005ff027819 */ /* 0x000fe40000011402 */
[----:B------:R-:W-:Y:S02]  /*01f0*/  SHF.R.S32.HI R5, RZ, 0x5, R5 ;  /* 0x00000005ff057819 */ /* 0x000fe40000011405 */
[----:B------:R-:W-:-:S02]  /*0200*/  PRMT R2, R2, 0x9910, RZ ;  /* 0x0000991002027816 */ /* 0x000fc400000000ff */
[----:B------:R-:W-:-:S03]  /*0210*/  PRMT R4, R5, 0x9910, RZ ;  /* 0x0000991005047816 */ /* 0x000fc600000000ff */
[C---:B------:R-:W-:Y:S02]  /*0220*/  IMAD R15, R3.reuse, 0x6, R2 ;  /* 0x00000006030f7824 */ /* 0x040fe400078e0202 */
[----:B------:R-:W-:Y:S02]  /*0230*/  IMAD R17, R3, 0x6, R4 ;  /* 0x0000000603117824 */ /* 0x000fe400078e0204 */
[--C-:B--2---:R-:W-:Y:S01]  /*0240*/  IMAD.WIDE R18, R15, 0x4, R10.reuse ;  /* 0x000000040f127825 */ /* 0x104fe200078e020a */
[----:B------:R-:W1:Y:S03]  /*0250*/  LDC.64 R2, c[0x0][0x228] ;  /* 0x00008a00ff027b82 */ /* 0x000e660000000a00 */
[C---:B------:R-:W-:Y:S01]  /*0260*/  IMAD.WIDE R20, R17.reuse, 0x4, R10 ;  /* 0x0000000411147825 */ /* 0x040fe200078e020a */
[----:B------:R-:W2:Y:S04]  /*0270*/  LDG.E.EL R6, desc[UR4][R18.64] ;  /* 0x0000000412067981 */ /* 0x000ea8000c2e1900 */
[----:B------:R-:W3:Y:S01]  /*0280*/  LDC.64 R4, c[0x0][0x230] ;  /* 0x00008c00ff047b82 */ /* 0x000ee20000000a00 */
[----:B------:R-:W2:Y:S01]  /*0290*/  LDG.E.EL R10, desc[UR4][R20.64] ;  /* 0x00000004140a7981 */ /* 0x000ea2000c2e1900 */
[----:B----4-:R-:W-:-:S04]  /*02a0*/  IMAD.WIDE R16, R17, 0x4, R8 ;  /* 0x0000000411107825 */ /* 0x010fc800078e0208 */
[----:B------:R-:W-:Y:S02]  /*02b0*/  IMAD.WIDE R14, R15, 0x4, R8 ;  /* 0x000000040f0e7825 */ /* 0x000fe400078e0208 */
[----:B------:R-:W4:Y:S02]  /*02c0*/  LDG.E.EL R16, desc[UR4][R16.64] ;  /* 0x0000000410107981 */ /* 0x000f24000c2e1900 */
[----:B-----5:R-:W-:Y:S02]  /*02d0*/  IMAD.WIDE R12, R0, 0x4, R12 ;  /* 0x00000004000c7825 */ /* 0x020fe400078e020c */
[----:B------:R-:W5:Y:S04]  /*02e0*/  LDG.E.EL R11, desc[UR4][R14.64] ;  /* 0x000000040e0b7981 */ /* 0x000f68000c2e1900 */
[----:B------:R-:W5:Y:S01]  /*02f0*/  LDG.E.64 R8, desc[UR4][R12.64] ;  /* 0x000000040c087981 */ /* 0x000f62000c1e1b00 */
[----:B-1----:R-:W-:-:S06]  /*0300*/  IMAD.WIDE R2, R7, 0x4, R2 ;  /* 0x0000000407027825 */ /* 0x002fcc00078e0202 */
[----:B------:R-:W4:Y:S01]  /*0310*/  LDG.E.EL.64 R2, desc[UR4][R2.64] ;  /* 0x0000000402027981 */ /* 0x000f22000c2e1b00 */
[----:B---3--:R-:W-:-:S06]  /*0320*/  IMAD.WIDE R4, R7, 0x4, R4 ;  /* 0x0000000407047825 */ /* 0x008fcc00078e0204 */
[----:B------:R-:W3:Y:S01]  /*0330*/  LDG.E.EL.64 R4, desc[UR4][R4.64] ;  /* 0x0000000404047981 */ /* 0x000ee2000c2e1b00 */
[----:B------:R-:W-:-:S04]  /*0340*/  IMAD.MOV.U32 R7, RZ, RZ, 0x37000000 ;  /* 0x37000000ff077424 */ /* 0x000fc800078e00ff */
[-C--:B--2---:R-:W-:Y:S01]  /*0350*/  FFMA R18, R6, R7.reuse, 9.9999997473787516356e-06 ;  /* 0x3727c5ac06127423 */ /* 0x084fe20000000007 */
[----:B------:R-:W-:-:S05]  /*0360*/  FFMA R10, R10, R7, 9.9999997473787516356e-06 ;  /* 0x3727c5ac0a0a7423 */ /* 0x000fca0000000007 */
[----:B------:R-:W1:Y:S01]  /*0370*/  MUFU.RSQ R18, R18 ;  /* 0x0000001200127308 */ /* 0x000e620000001400 */
[----:B------:R-:W2:Y:S07]  /*0380*/  LDC.64 R6, c[0x0][0x238] ;  /* 0x00008e00ff067b82 */ /* 0x000eae0000000a00 */
[----:B------:R-:W4:Y:S01]  /*0390*/  MUFU.RSQ R10, R10 ;  /* 0x0000000a000a7308 */ /* 0x000f220000001400 */
[----:B-----5:R-:W-:Y:S01]  /*03a0*/  FADD R11, R8, -R11 ;  /* 0x8000000b080b7221 */ /* 0x020fe20000000000 */
[----:B----4-:R-:W-:-:S03]  /*03b0*/  FADD R9, R9, -R16 ;  /* 0x8000001009097221 */ /* 0x010fc60000000000 */
[----:B-1----:R-:W-:Y:S01]  /*03c0*/  FMUL R11, R18, R11 ;  /* 0x0000000b120b7220 */ /* 0x002fe20000400000 */
[----:B0-----:R-:W-:-:S03]  /*03d0*/  FMUL R8, R10, R9 ;  /* 0x000000090a087220 */ /* 0x001fc60000400000 */
[----:B---3--:R-:W-:Y:S01]  /*03e0*/  FFMA R2, R2, R11, R4 ;  /* 0x0000000b02027223 */ /* 0x008fe20000000004 */
[----:B------:R-:W-:-:S04]  /*03f0*/  FFMA R3, R3, R8, R5 ;  /* 0x0000000803037223 */ /* 0x000fc80000000005 */
[----:B------:R-:W-:Y:S02]  /*0400*/  FSETP.GEU.AND P0, PT, R2, RZ, PT ;  /* 0x000000ff0200720b */ /* 0x000fe40003f0e000 */
[C---:B------:R-:W-:Y:S01]  /*0410*/  FSETP.GEU.AND P1, PT, R3.reuse, RZ, PT ;  /* 0x000000ff0300720b */ /* 0x040fe20003f2e000 */
[----:B--2---:R-:W-:Y:S01]  /*0420*/  IMAD.WIDE R6, R0, 0x4, R6 ;  /* 0x0000000400067825 */ /* 0x004fe200078e0206 */
[----:B------:R-:W-:Y:S02]  /*0430*/  FSEL R2, R2, RZ, P0 ;  /* 0x000000ff02027208 */ /* 0x000fe40000000000 */
[----:B------:R-:W-:-:S05]  /*0440*/  FSEL R3, R3, RZ, P1 ;  /* 0x000000ff03037208 */ /* 0x000fca0000800000 */
[----:B------:R-:W-:Y:S01]  /*0450*/  STG.E.64 desc[UR4][R6.64], R2 ;  /* 0x0000000206007986 */ /* 0x000fe2000c101b04 */
[----:B------:R-:W-:Y:S05]  /*0460*/  EXIT ;  /* 0x000000000000794d */ /* 0x000fea0003800000 */
.L_x_0:
[----:B------:R-:W-:-:S00]  /*0470*/  BRA `(.L_x_0) ;  /* 0xfffffffc00fc7947 */ /* 0x000fc0000383ffff */
[----:B------:R-:W-:-:S00]  /*0480*/  NOP ;  /* 0x0000000000007918 */ /* 0x000fc00000000000 */
[----:B------:R-:W-:-:S00]  /*0490*/  NOP ;  /* 0x0000000000007918 */ /* 0x000fc00000000000 */
[----:B------:R-:W-:-:S00]  /*04a0*/  NOP ;  /* 0x0000000000007918 */ /* 0x000fc00000000000 */
[----:B------:R-:W-:-:S00]  /*04b0*/  NOP ;  /* 0x0000000000007918 */ /* 0x000fc00000000000 */
[----:B------:R-:W-:-:S00]  /*04c0*/  NOP ;  /* 0x0000000000007918 */ /* 0x000fc00000000000 */
[----:B------:R-:W-:-:S00]  /*04d0*/  NOP ;  /* 0x0000000000007918 */ /* 0x000fc00000000000 */
[----:B------:R-:W-:-:S00]  /*04e0*/  NOP ;  /* 0x0000000000007918 */ /* 0x000fc00000000000 */
[----:B------:R-:W-:-:S00]  /*04f0*/  NOP ;  /* 0x0000000000007918 */ /* 0x000fc00000000000 */
.L_x_1:


//--------------------- .nv.global.init           --------------------------
	.section	.nv.global.init,"aw",@progbits
.nv.global.init:
	.type		_$_str,@object
	.size		_$_str,(.L_0 - _$_str)
_$_str:
        /*0000*/ 	.byte	0x5f, 0x5f, 0x43, 0x55, 0x44, 0x41, 0x5f, 0x46, 0x54, 0x5a, 0x00
.L_0:


//--------------------- .nv.constant0.triton_poi_fused_native_group_norm_relu_9 --------------------------
	.section	.nv.constant0.triton_poi_fused_native_group_norm_relu_9,"a",@progbits
	.sectionflags	@""
	.align	4
.nv.constant0.triton_poi_fused_native_group_norm_relu_9:
	.zero		580
